//
// Generated by NVIDIA NVVM Compiler
//
// Compiler Build ID: CL-36424714
// Cuda compilation tools, release 13.0, V13.0.88
// Based on NVVM 20.0.0
//

.version 9.0
.target sm_100
.address_size 64

	// .globl	_Z14actiune_threadPfS_S_i

.visible .entry _Z14actiune_threadPfS_S_i(
	.param .u64 .ptr .align 1 _Z14actiune_threadPfS_S_i_param_0,
	.param .u64 .ptr .align 1 _Z14actiune_threadPfS_S_i_param_1,
	.param .u64 .ptr .align 1 _Z14actiune_threadPfS_S_i_param_2,
	.param .u32 _Z14actiune_threadPfS_S_i_param_3
)
{
	.reg .b32 	%r<5>;
	.reg .b32 	%f<3>;
	.reg .b64 	%rd<8>;

	ld.param.u64 	%rd1, [_Z14actiune_threadPfS_S_i_param_0];
	ld.param.u64 	%rd2, [_Z14actiune_threadPfS_S_i_param_2];
	cvta.to.global.u64 	%rd3, %rd2;
	cvta.to.global.u64 	%rd4, %rd1;
	mov.u32 	%r1, %ctaid.x;
	mov.u32 	%r2, %ntid.x;
	mov.u32 	%r3, %tid.x;
	mad.lo.s32 	%r4, %r1, %r2, %r3;
	mul.wide.s32 	%rd5, %r4, 4;
	add.s64 	%rd6, %rd4, %rd5;
	ld.global.f32 	%f1, [%rd6];
	add.f32 	%f2, %f1, 0f3F800000;
	add.s64 	%rd7, %rd3, %rd5;
	st.global.f32 	[%rd7], %f2;
	ret;

}


// ===== COMPILED SASS (sm_100) =====

	.target	sm_100

	.elftype	@"ET_EXEC"


//--------------------- .note.nv.tkinfo           --------------------------
	.section	.note.nv.tkinfo,"",@"SHT_NOTE"
	.sectionflags	@"SHF_NOTE_NV_TKINFO"
	.tkinfo
        /*0018*/ 	.word	0x00000002
        /*0030*/ 	.string	""
        /*0030*/ 	.string	"ptxas"
        /*0030*/ 	.string	"Cuda compilation tools, release 13.0, V13.0.88"
        /*0030*/ 	.string	"Build cuda_13.0.r13.0/compiler.36424714_0"
        /*0030*/ 	.string	"-arch sm_100 -m 64 "



//--------------------- .note.nv.cuinfo           --------------------------
	.section	.note.nv.cuinfo,"",@"SHT_NOTE"
	.sectionflags	@"SHF_NOTE_NV_CUINFO"
        /*0018*/ 	.short	0x0002
        /*001a*/ 	.short	0x0064
        /*001c*/ 	.short	0x0082
	.zero		2


//--------------------- .nv.info                  --------------------------
	.section	.nv.info,"",@"SHT_CUDA_INFO"
	.align	4


	//----- nvinfo : EIATTR_REGCOUNT
	.align		4
        /*0000*/ 	.byte	0x04, 0x2f
        /*0002*/ 	.short	(.L_1 - .L_0)
	.align		4
.L_0:
        /*0004*/ 	.word	index@(_Z14actiune_threadPfS_S_i)
        /*0008*/ 	.word	0x0000000a


	//----- nvinfo : EIATTR_FRAME_SIZE
	.align		4
.L_1:
        /*000c*/ 	.byte	0x04, 0x11
        /*000e*/ 	.short	(.L_3 - .L_2)
	.align		4
.L_2:
        /*0010*/ 	.word	index@(_Z14actiune_threadPfS_S_i)
        /*0014*/ 	.word	0x00000000


	//----- nvinfo : EIATTR_MIN_STACK_SIZE
	.align		4
.L_3:
        /*0018*/ 	.byte	0x04, 0x12
        /*001a*/ 	.short	(.L_5 - .L_4)
	.align		4
.L_4:
        /*001c*/ 	.word	index@(_Z14actiune_threadPfS_S_i)
        /*0020*/ 	.word	0x00000000
.L_5:


//--------------------- .nv.compat                --------------------------
	.section	.nv.compat,"",@"SHT_CUDA_COMPAT_INFO"
	.align	4
        /*0000*/ 	.byte	0x02, 0x09, 0x00, 0x00, 0x02, 0x02, 0x01, 0x00, 0x02, 0x05, 0x05, 0x00, 0x03, 0x07, 0x01, 0x01
        /*0010*/ 	.byte	0x02, 0x03, 0x00, 0x00, 0x02, 0x06, 0x01, 0x00, 0x04, 0x0b, 0x08, 0x00, 0x09, 0x00, 0x00, 0x00
        /*0020*/ 	.byte	0x00, 0x00, 0x00, 0x00


//--------------------- .nv.info._Z14actiune_threadPfS_S_i --------------------------
	.section	.nv.info._Z14actiune_threadPfS_S_i,"",@"SHT_CUDA_INFO"
	.sectionflags	@""
	.align	4


	//----- nvinfo : EIATTR_CUDA_API_VERSION
	.align		4
        /*0000*/ 	.byte	0x04, 0x37
        /*0002*/ 	.short	(.L_7 - .L_6)
.L_6:
        /*0004*/ 	.word	0x00000082


	//----- nvinfo : EIATTR_KPARAM_INFO
	.align		4
.L_7:
        /*0008*/ 	.byte	0x04, 0x17
        /*000a*/ 	.short	(.L_9 - .L_8)
.L_8:
        /*000c*/ 	.word	0x00000000
        /*0010*/ 	.short	0x0003
        /*0012*/ 	.short	0x0018
        /*0014*/ 	.byte	0x00, 0xf0, 0x11, 0x00


	//----- nvinfo : EIATTR_KPARAM_INFO
	.align		4
.L_9:
        /*0018*/ 	.byte	0x04, 0x17
        /*001a*/ 	.short	(.L_11 - .L_10)
.L_10:
        /*001c*/ 	.word	0x00000000
        /*0020*/ 	.short	0x0002
        /*0022*/ 	.short	0x0010
        /*0024*/ 	.byte	0x00, 0xf5, 0x21, 0x00


	//----- nvinfo : EIATTR_KPARAM_INFO
	.align		4
.L_11:
        /*0028*/ 	.byte	0x04, 0x17
        /*002a*/ 	.short	(.L_13 - .L_12)
.L_12:
        /*002c*/ 	.word	0x00000000
        /*0030*/ 	.short	0x0001
        /*0032*/ 	.short	0x0008
        /*0034*/ 	.byte	0x00, 0xf5, 0x21, 0x00


	//----- nvinfo : EIATTR_KPARAM_INFO
	.align		4
.L_13:
        /*0038*/ 	.byte	0x04, 0x17
        /*003a*/ 	.short	(.L_15 - .L_14)
.L_14:
        /*003c*/ 	.word	0x00000000
        /*0040*/ 	.short	0x0000
        /*0042*/ 	.short	0x0000
        /*0044*/ 	.byte	0x00, 0xf5, 0x21, 0x00


	//----- nvinfo : EIATTR_SPARSE_MMA_MASK
	.align		4
.L_15:
        /*0048*/ 	.byte	0x03, 0x50
        /*004a*/ 	.short	0x0000


	//----- nvinfo : EIATTR_MAXREG_COUNT
	.align		4
        /*004c*/ 	.byte	0x03, 0x1b
        /*004e*/ 	.short	0x00ff


	//----- nvinfo : EIATTR_MERCURY_ISA_VERSION
	.align		4
        /*0050*/ 	.byte	0x03, 0x5f
        /*0052*/ 	.short	0x0101


	//----- nvinfo : EIATTR_VRC_CTA_INIT_COUNT
	.align		4
        /*0054*/ 	.byte	0x02, 0x4a
	.zero		1
	.zero		1


	//----- nvinfo : EIATTR_EXIT_INSTR_OFFSETS
	.align		4
        /*0058*/ 	.byte	0x04, 0x1c
        /*005a*/ 	.short	(.L_17 - .L_16)


	//   ....[0]....
.L_16:
        /*005c*/ 	.word	0x000000d0


	//----- nvinfo : EIATTR_CBANK_PARAM_SIZE
	.align		4
.L_17:
        /*0060*/ 	.byte	0x03, 0x19
        /*0062*/ 	.short	0x001c


	//----- nvinfo : EIATTR_PARAM_CBANK
	.align		4
        /*0064*/ 	.byte	0x04, 0x0a
        /*0066*/ 	.short	(.L_19 - .L_18)
	.align		4
.L_18:
        /*0068*/ 	.word	index@(.nv.constant0._Z14actiune_threadPfS_S_i)
        /*006c*/ 	.short	0x0380
        /*006e*/ 	.short	0x001c


	//----- nvinfo : EIATTR_SW_WAR
	.align		4
.L_19:
        /*0070*/ 	.byte	0x04, 0x36
        /*0072*/ 	.short	(.L_21 - .L_20)
.L_20:
        /*0074*/ 	.word	0x00000008
.L_21:


//--------------------- .nv.callgraph             --------------------------
	.section	.nv.callgraph,"",@"SHT_CUDA_CALLGRAPH"
	.align	4
	.sectionentsize	8
	.align		4
        /*0000*/ 	.word	0x00000000
	.align		4
        /*0004*/ 	.word	0xffffffff
	.align		4
        /*0008*/ 	.word	0x00000000
	.align		4
        /*000c*/ 	.word	0xfffffffe
	.align		4
        /*0010*/ 	.word	0x00000000
	.align		4
        /*0014*/ 	.word	0xfffffffd
	.align		4
        /*0018*/ 	.word	0x00000000
	.align		4
        /*001c*/ 	.word	0xfffffffc


//--------------------- .text._Z14actiune_threadPfS_S_i --------------------------
	.section	.text._Z14actiune_threadPfS_S_i,"ax",@progbits
	.align	128
        .global         _Z14actiune_threadPfS_S_i
        .type           _Z14actiune_threadPfS_S_i,@function
        .size           _Z14actiune_threadPfS_S_i,(.L_x_1 - _Z14actiune_threadPfS_S_i)
        .other          _Z14actiune_threadPfS_S_i,@"STO_CUDA_ENTRY STV_DEFAULT"
_Z14actiune_threadPfS_S_i:
.text._Z14actiune_threadPfS_S_i:
[----:B------:R-:W-:Y:S01]  /*0000*/  LDC R1, c[0x0][0x37c] ;  /* 0x0000df00ff017b82 */ /* 0x000fe20000000800 */
[----:B------:R-:W0:Y:S07]  /*0010*/  S2R R0, SR_TID.X ;  /* 0x0000000000007919 */ /* 0x000e2e0000002100 */
[----:B------:R-:W0:Y:S01]  /*0020*/  S2UR UR6, SR_CTAID.X ;  /* 0x00000000000679c3 */ /* 0x000e220000002500 */
[----:B------:R-:W1:Y:S07]  /*0030*/  LDCU.64 UR4, c[0x0][0x358] ;  /* 0x00006b00ff0477ac */ /* 0x000e6e0008000a00 */
[----:B------:R-:W0:Y:S08]  /*0040*/  LDC R7, c[0x0][0x360] ;  /* 0x0000d800ff077b82 */ /* 0x000e300000000800 */
[----:B------:R-:W2:Y:S08]  /*0050*/  LDC.64 R2, c[0x0][0x380] ;  /* 0x0000e000ff027b82 */ /* 0x000eb00000000a00 */
[----:B------:R-:W3:Y:S01]  /*0060*/  LDC.64 R4, c[0x0][0x390] ;  /* 0x0000e400ff047b82 */ /* 0x000ee20000000a00 */
[----:B0-----:R-:W-:-:S04]  /*0070*/  IMAD R7, R7, UR6, R0 ;  /* 0x0000000607077c24 */ /* 0x001fc8000f8e0200 */
[----:B--2---:R-:W-:-:S06]  /*0080*/  IMAD.WIDE R2, R7, 0x4, R2 ;  /* 0x0000000407027825 */ /* 0x004fcc00078e0202 */
[----:B-1----:R-:W2:Y:S01]  /*0090*/  LDG.E R2, desc[UR4][R2.64] ;  /* 0x0000000402027981 */ /* 0x002ea2000c1e1900 */
[----:B---3--:R-:W-:-:S04]  /*00a0*/  IMAD.WIDE R4, R7, 0x4, R4 ;  /* 0x0000000407047825 */ /* 0x008fc800078e0204 */
[----:B--2---:R-:W-:-:S05]  /*00b0*/  FADD R7, R2, 1 ;  /* 0x3f80000002077421 */ /* 0x004fca0000000000 */
[----:B------:R-:W-:Y:S01]  /*00c0*/  STG.E desc[UR4][R4.64], R7 ;  /* 0x0000000704007986 */ /* 0x000fe2000c101904 */
[----:B------:R-:W-:Y:S05]  /*00d0*/  EXIT ;  /* 0x000000000000794d */ /* 0x000fea0003800000 */
.L_x_0:
[----:B------:R-:W-:-:S00]  /*00e0*/  BRA `(.L_x_0) ;  /* 0xfffffffc00fc7947 */ /* 0x000fc0000383ffff */
[----:B------:R-:W-:-:S00]  /*00f0*/  NOP ;  /* 0x0000000000007918 */ /* 0x000fc00000000000 */
        /* <DEDUP_REMOVED lines=8> */
.L_x_1:


//--------------------- .nv.shared.reserved.0     --------------------------
	.section	.nv.shared.reserved.0,"aw",@nobits
	.weak		__nv_reservedSMEM_offset_0_alias
	.size		__nv_reservedSMEM_offset_0_alias, 0, 64
	.other		__nv_reservedSMEM_offset_0_alias,@"STO_CUDA_RESERVED_SHARED STV_DEFAULT"
__nv_reservedSMEM_offset_0_alias:
	.zero		0
	.zero		64


//--------------------- .nv.constant0._Z14actiune_threadPfS_S_i --------------------------
	.section	.nv.constant0._Z14actiune_threadPfS_S_i,"a",@progbits
	.sectionflags	@""
	.align	4
.nv.constant0._Z14actiune_threadPfS_S_i:
	.zero		924


//--------------------- SYMBOLS --------------------------

	.type		.nv.reservedSmem.offset0,@object
	.size		.nv.reservedSmem.offset0,0x4
